//
// Generated by NVIDIA NVVM Compiler
//
// Compiler Build ID: CL-36424714
// Cuda compilation tools, release 13.0, V13.0.88
// Based on NVVM 20.0.0
//

.version 9.0
.target sm_100
.address_size 64

	// .globl	_Z15sumVectorKernelPdS_

.visible .entry _Z15sumVectorKernelPdS_(
	.param .u64 .ptr .align 1 _Z15sumVectorKernelPdS__param_0,
	.param .u64 .ptr .align 1 _Z15sumVectorKernelPdS__param_1
)
{
	.reg .pred 	%p<10>;
	.reg .b32 	%r<13>;
	.reg .b64 	%rd<9>;
	.reg .b64 	%fd<26>;

	ld.param.u64 	%rd3, [_Z15sumVectorKernelPdS__param_0];
	ld.param.u64 	%rd2, [_Z15sumVectorKernelPdS__param_1];
	cvta.to.global.u64 	%rd4, %rd3;
	mov.u32 	%r1, %ctaid.x;
	shl.b32 	%r3, %r1, 8;
	mov.u32 	%r2, %tid.x;
	add.s32 	%r4, %r3, %r2;
	mul.wide.s32 	%rd5, %r4, 8;
	add.s64 	%rd1, %rd4, %rd5;
	and.b32  	%r5, %r2, 1;
	setp.eq.b32 	%p1, %r5, 1;
	@%p1 bra 	$L__BB0_2;
	ld.global.f64 	%fd1, [%rd1+8];
	ld.global.f64 	%fd2, [%rd1];
	add.f64 	%fd3, %fd1, %fd2;
	st.global.f64 	[%rd1], %fd3;
$L__BB0_2:
	bar.sync 	0;
	and.b32  	%r6, %r2, 3;
	setp.ne.s32 	%p2, %r6, 0;
	@%p2 bra 	$L__BB0_4;
	ld.global.f64 	%fd4, [%rd1+16];
	ld.global.f64 	%fd5, [%rd1];
	add.f64 	%fd6, %fd4, %fd5;
	st.global.f64 	[%rd1], %fd6;
$L__BB0_4:
	bar.sync 	0;
	and.b32  	%r7, %r2, 7;
	setp.ne.s32 	%p3, %r7, 0;
	@%p3 bra 	$L__BB0_6;
	ld.global.f64 	%fd7, [%rd1+32];
	ld.global.f64 	%fd8, [%rd1];
	add.f64 	%fd9, %fd7, %fd8;
	st.global.f64 	[%rd1], %fd9;
$L__BB0_6:
	bar.sync 	0;
	and.b32  	%r8, %r2, 15;
	setp.ne.s32 	%p4, %r8, 0;
	@%p4 bra 	$L__BB0_8;
	ld.global.f64 	%fd10, [%rd1+64];
	ld.global.f64 	%fd11, [%rd1];
	add.f64 	%fd12, %fd10, %fd11;
	st.global.f64 	[%rd1], %fd12;
$L__BB0_8:
	bar.sync 	0;
	and.b32  	%r9, %r2, 31;
	setp.ne.s32 	%p5, %r9, 0;
	@%p5 bra 	$L__BB0_10;
	ld.global.f64 	%fd13, [%rd1+128];
	ld.global.f64 	%fd14, [%rd1];
	add.f64 	%fd15, %fd13, %fd14;
	st.global.f64 	[%rd1], %fd15;
$L__BB0_10:
	bar.sync 	0;
	and.b32  	%r10, %r2, 63;
	setp.ne.s32 	%p6, %r10, 0;
	@%p6 bra 	$L__BB0_12;
	ld.global.f64 	%fd16, [%rd1+256];
	ld.global.f64 	%fd17, [%rd1];
	add.f64 	%fd18, %fd16, %fd17;
	st.global.f64 	[%rd1], %fd18;
$L__BB0_12:
	bar.sync 	0;
	and.b32  	%r11, %r2, 127;
	setp.ne.s32 	%p7, %r11, 0;
	@%p7 bra 	$L__BB0_14;
	ld.global.f64 	%fd19, [%rd1+512];
	ld.global.f64 	%fd20, [%rd1];
	add.f64 	%fd21, %fd19, %fd20;
	st.global.f64 	[%rd1], %fd21;
$L__BB0_14:
	bar.sync 	0;
	and.b32  	%r12, %r2, 255;
	setp.ne.s32 	%p8, %r12, 0;
	@%p8 bra 	$L__BB0_16;
	ld.global.f64 	%fd22, [%rd1+1024];
	ld.global.f64 	%fd23, [%rd1];
	add.f64 	%fd24, %fd22, %fd23;
	st.global.f64 	[%rd1], %fd24;
$L__BB0_16:
	bar.sync 	0;
	setp.ne.s32 	%p9, %r2, 0;
	@%p9 bra 	$L__BB0_18;
	ld.global.f64 	%fd25, [%rd1];
	cvta.to.global.u64 	%rd6, %rd2;
	mul.wide.u32 	%rd7, %r1, 8;
	add.s64 	%rd8, %rd6, %rd7;
	st.global.f64 	[%rd8], %fd25;
$L__BB0_18:
	ret;

}


// ===== COMPILED SASS (sm_100) =====

	.target	sm_100

	.elftype	@"ET_EXEC"


//--------------------- .note.nv.tkinfo           --------------------------
	.section	.note.nv.tkinfo,"",@"SHT_NOTE"
	.sectionflags	@"SHF_NOTE_NV_TKINFO"
	.tkinfo
        /*0018*/ 	.word	0x00000002
        /*0030*/ 	.string	""
        /*0030*/ 	.string	"ptxas"
        /*0030*/ 	.string	"Cuda compilation tools, release 13.0, V13.0.88"
        /*0030*/ 	.string	"Build cuda_13.0.r13.0/compiler.36424714_0"
        /*0030*/ 	.string	"-arch sm_100 -m 64 "



//--------------------- .note.nv.cuinfo           --------------------------
	.section	.note.nv.cuinfo,"",@"SHT_NOTE"
	.sectionflags	@"SHF_NOTE_NV_CUINFO"
        /*0018*/ 	.short	0x0002
        /*001a*/ 	.short	0x0064
        /*001c*/ 	.short	0x0082
	.zero		2


//--------------------- .nv.info                  --------------------------
	.section	.nv.info,"",@"SHT_CUDA_INFO"
	.align	4


	//----- nvinfo : EIATTR_REGCOUNT
	.align		4
        /*0000*/ 	.byte	0x04, 0x2f
        /*0002*/ 	.short	(.L_1 - .L_0)
	.align		4
.L_0:
        /*0004*/ 	.word	index@(_Z15sumVectorKernelPdS_)
        /*0008*/ 	.word	0x0000000c


	//----- nvinfo : EIATTR_FRAME_SIZE
	.align		4
.L_1:
        /*000c*/ 	.byte	0x04, 0x11
        /*000e*/ 	.short	(.L_3 - .L_2)
	.align		4
.L_2:
        /*0010*/ 	.word	index@(_Z15sumVectorKernelPdS_)
        /*0014*/ 	.word	0x00000000


	//----- nvinfo : EIATTR_MIN_STACK_SIZE
	.align		4
.L_3:
        /*0018*/ 	.byte	0x04, 0x12
        /*001a*/ 	.short	(.L_5 - .L_4)
	.align		4
.L_4:
        /*001c*/ 	.word	index@(_Z15sumVectorKernelPdS_)
        /*0020*/ 	.word	0x00000000
.L_5:


//--------------------- .nv.compat                --------------------------
	.section	.nv.compat,"",@"SHT_CUDA_COMPAT_INFO"
	.align	4
        /*0000*/ 	.byte	0x02, 0x09, 0x00, 0x00, 0x02, 0x02, 0x01, 0x00, 0x02, 0x05, 0x05, 0x00, 0x03, 0x07, 0x01, 0x01
        /*0010*/ 	.byte	0x02, 0x03, 0x00, 0x00, 0x02, 0x06, 0x01, 0x00, 0x04, 0x0b, 0x08, 0x00, 0x01, 0x00, 0x00, 0x00
        /*0020*/ 	.byte	0x00, 0x00, 0x00, 0x00


//--------------------- .nv.info._Z15sumVectorKernelPdS_ --------------------------
	.section	.nv.info._Z15sumVectorKernelPdS_,"",@"SHT_CUDA_INFO"
	.sectionflags	@""
	.align	4


	//----- nvinfo : EIATTR_CUDA_API_VERSION
	.align		4
        /*0000*/ 	.byte	0x04, 0x37
        /*0002*/ 	.short	(.L_7 - .L_6)
.L_6:
        /*0004*/ 	.word	0x00000082


	//----- nvinfo : EIATTR_KPARAM_INFO
	.align		4
.L_7:
        /*0008*/ 	.byte	0x04, 0x17
        /*000a*/ 	.short	(.L_9 - .L_8)
.L_8:
        /*000c*/ 	.word	0x00000000
        /*0010*/ 	.short	0x0001
        /*0012*/ 	.short	0x0008
        /*0014*/ 	.byte	0x00, 0xf5, 0x21, 0x00


	//----- nvinfo : EIATTR_KPARAM_INFO
	.align		4
.L_9:
        /*0018*/ 	.byte	0x04, 0x17
        /*001a*/ 	.short	(.L_11 - .L_10)
.L_10:
        /*001c*/ 	.word	0x00000000
        /*0020*/ 	.short	0x0000
        /*0022*/ 	.short	0x0000
        /*0024*/ 	.byte	0x00, 0xf5, 0x21, 0x00


	//----- nvinfo : EIATTR_SPARSE_MMA_MASK
	.align		4
.L_11:
        /*0028*/ 	.byte	0x03, 0x50
        /*002a*/ 	.short	0x0000


	//----- nvinfo : EIATTR_MAXREG_COUNT
	.align		4
        /*002c*/ 	.byte	0x03, 0x1b
        /*002e*/ 	.short	0x00ff


	//----- nvinfo : EIATTR_NUM_BARRIERS
	.align		4
        /*0030*/ 	.byte	0x02, 0x4c
        /*0032*/ 	.byte	0x01
	.zero		1


	//----- nvinfo : EIATTR_MERCURY_ISA_VERSION
	.align		4
        /*0034*/ 	.byte	0x03, 0x5f
        /*0036*/ 	.short	0x0101


	//----- nvinfo : EIATTR_VRC_CTA_INIT_COUNT
	.align		4
        /*0038*/ 	.byte	0x02, 0x4a
	.zero		1
	.zero		1


	//----- nvinfo : EIATTR_EXIT_INSTR_OFFSETS
	.align		4
        /*003c*/ 	.byte	0x04, 0x1c
        /*003e*/ 	.short	(.L_13 - .L_12)


	//   ....[0]....
.L_12:
        /*0040*/ 	.word	0x00000530


	//   ....[1]....
        /*0044*/ 	.word	0x00000580


	//----- nvinfo : EIATTR_CRS_STACK_SIZE
	.align		4
.L_13:
        /*0048*/ 	.byte	0x04, 0x1e
        /*004a*/ 	.short	(.L_15 - .L_14)
.L_14:
        /*004c*/ 	.word	0x00000000


	//----- nvinfo : EIATTR_CBANK_PARAM_SIZE
	.align		4
.L_15:
        /*0050*/ 	.byte	0x03, 0x19
        /*0052*/ 	.short	0x0010


	//----- nvinfo : EIATTR_PARAM_CBANK
	.align		4
        /*0054*/ 	.byte	0x04, 0x0a
        /*0056*/ 	.short	(.L_17 - .L_16)
	.align		4
.L_16:
        /*0058*/ 	.word	index@(.nv.constant0._Z15sumVectorKernelPdS_)
        /*005c*/ 	.short	0x0380
        /*005e*/ 	.short	0x0010


	//----- nvinfo : EIATTR_SW_WAR
	.align		4
.L_17:
        /*0060*/ 	.byte	0x04, 0x36
        /*0062*/ 	.short	(.L_19 - .L_18)
.L_18:
        /*0064*/ 	.word	0x00000008
.L_19:


//--------------------- .nv.callgraph             --------------------------
	.section	.nv.callgraph,"",@"SHT_CUDA_CALLGRAPH"
	.align	4
	.sectionentsize	8
	.align		4
        /*0000*/ 	.word	0x00000000
	.align		4
        /*0004*/ 	.word	0xffffffff
	.align		4
        /*0008*/ 	.word	0x00000000
	.align		4
        /*000c*/ 	.word	0xfffffffe
	.align		4
        /*0010*/ 	.word	0x00000000
	.align		4
        /*0014*/ 	.word	0xfffffffd
	.align		4
        /*0018*/ 	.word	0x00000000
	.align		4
        /*001c*/ 	.word	0xfffffffc


//--------------------- .text._Z15sumVectorKernelPdS_ --------------------------
	.section	.text._Z15sumVectorKernelPdS_,"ax",@progbits
	.align	128
        .global         _Z15sumVectorKernelPdS_
        .type           _Z15sumVectorKernelPdS_,@function
        .size           _Z15sumVectorKernelPdS_,(.L_x_17 - _Z15sumVectorKernelPdS_)
        .other          _Z15sumVectorKernelPdS_,@"STO_CUDA_ENTRY STV_DEFAULT"
_Z15sumVectorKernelPdS_:
.text._Z15sumVectorKernelPdS_:
[----:B------:R-:W-:Y:S01]  /*0000*/  LDC R1, c[0x0][0x37c] ;  /* 0x0000df00ff017b82 */ /* 0x000fe20000000800 */
[----:B------:R-:W0:Y:S07]  /*0010*/  S2R R9, SR_TID.X ;  /* 0x0000000000097919 */ /* 0x000e2e0000002100 */
[----:B------:R-:W1:Y:S01]  /*0020*/  LDC.64 R2, c[0x0][0x380] ;  /* 0x0000e000ff027b82 */ /* 0x000e620000000a00 */
[----:B------:R-:W2:Y:S01]  /*0030*/  LDCU.64 UR4, c[0x0][0x358] ;  /* 0x00006b00ff0477ac */ /* 0x000ea20008000a00 */
[----:B------:R-:W-:Y:S01]  /*0040*/  BSSY.RECONVERGENT B0, `(.L_x_0) ;  /* 0x0000013000007945 */ /* 0x000fe20003800200 */
[----:B------:R-:W3:Y:S01]  /*0050*/  S2R R0, SR_CTAID.X ;  /* 0x0000000000007919 */ /* 0x000ee20000002500 */
[----:B0-----:R-:W-:-:S02]  /*0060*/  LOP3.LUT R4, R9, 0x1, RZ, 0xc0, !PT ;  /* 0x0000000109047812 */ /* 0x001fc400078ec0ff */
[C---:B------:R-:W-:Y:S02]  /*0070*/  LOP3.LUT P0, RZ, R9.reuse, 0x7, RZ, 0xc0, !PT ;  /* 0x0000000709ff7812 */ /* 0x040fe4000780c0ff */
[----:B------:R-:W-:Y:S01]  /*0080*/  ISETP.NE.U32.AND P6, PT, R4, 0x1, PT ;  /* 0x000000010400780c */ /* 0x000fe20003fc5070 */
[----:B---3--:R-:W-:Y:S01]  /*0090*/  IMAD R5, R0, 0x100, R9 ;  /* 0x0000010000057824 */ /* 0x008fe200078e0209 */
[----:B------:R-:W-:Y:S02]  /*00a0*/  P2R R4, PR, RZ, 0x1 ;  /* 0x00000001ff047803 */ /* 0x000fe40000000000 */
[----:B------:R-:W-:Y:S01]  /*00b0*/  LOP3.LUT P5, RZ, R9, 0x3, RZ, 0xc0, !PT ;  /* 0x0000000309ff7812 */ /* 0x000fe200078ac0ff */
[----:B-1----:R-:W-:Y:S01]  /*00c0*/  IMAD.WIDE R2, R5, 0x8, R2 ;  /* 0x0000000805027825 */ /* 0x002fe200078e0202 */
[C---:B------:R-:W-:Y:S02]  /*00d0*/  LOP3.LUT P4, RZ, R9.reuse, 0xf, RZ, 0xc0, !PT ;  /* 0x0000000f09ff7812 */ /* 0x040fe4000788c0ff */
[----:B------:R-:W-:-:S02]  /*00e0*/  LOP3.LUT P3, RZ, R9, 0x1f, RZ, 0xc0, !PT ;  /* 0x0000001f09ff7812 */ /* 0x000fc4000786c0ff */
[C---:B------:R-:W-:Y:S02]  /*00f0*/  LOP3.LUT P2, RZ, R9.reuse, 0x3f, RZ, 0xc0, !PT ;  /* 0x0000003f09ff7812 */ /* 0x040fe4000784c0ff */
[C---:B------:R-:W-:Y:S02]  /*0100*/  LOP3.LUT P1, RZ, R9.reuse, 0x7f, RZ, 0xc0, !PT ;  /* 0x0000007f09ff7812 */ /* 0x040fe4000782c0ff */
[----:B------:R-:W-:Y:S01]  /*0110*/  LOP3.LUT P0, RZ, R9, 0xff, RZ, 0xc0, !PT ;  /* 0x000000ff09ff7812 */ /* 0x000fe2000780c0ff */
[----:B--2---:R-:W-:-:S12]  /*0120*/  @!P6 BRA `(.L_x_1) ;  /* 0x000000000010e947 */ /* 0x004fd80003800000 */
[----:B------:R-:W2:Y:S04]  /*0130*/  LDG.E.64 R4, desc[UR4][R2.64+0x8] ;  /* 0x0000080402047981 */ /* 0x000ea8000c1e1b00 */
[----:B------:R-:W2:Y:S02]  /*0140*/  LDG.E.64 R6, desc[UR4][R2.64] ;  /* 0x0000000402067981 */ /* 0x000ea4000c1e1b00 */
[----:B--2---:R-:W-:-:S07]  /*0150*/  DADD R4, R4, R6 ;  /* 0x0000000004047229 */ /* 0x004fce0000000006 */
[----:B------:R0:W-:Y:S04]  /*0160*/  STG.E.64 desc[UR4][R2.64], R4 ;  /* 0x0000000402007986 */ /* 0x0001e8000c101b04 */
.L_x_1:
[----:B------:R-:W-:Y:S05]  /*0170*/  BSYNC.RECONVERGENT B0 ;  /* 0x0000000000007941 */ /* 0x000fea0003800200 */
.L_x_0:
[----:B------:R-:W-:Y:S01]  /*0180*/  BAR.SYNC.DEFER_BLOCKING 0x0 ;  /* 0x0000000000007b1d */ /* 0x000fe20000010000 */
[----:B------:R-:W-:-:S05]  /*0190*/  ISETP.NE.AND P6, PT, R9, RZ, PT ;  /* 0x000000ff0900720c */ /* 0x000fca0003fc5270 */
[----:B------:R-:W-:Y:S04]  /*01a0*/  BSSY.RECONVERGENT B0, `(.L_x_2) ;  /* 0x0000006000007945 */ /* 0x000fe80003800200 */
[----:B------:R-:W-:Y:S05]  /*01b0*/  @P5 BRA `(.L_x_3) ;  /* 0x0000000000105947 */ /* 0x000fea0003800000 */
[----:B0-----:R-:W2:Y:S04]  /*01c0*/  LDG.E.64 R4, desc[UR4][R2.64+0x10] ;  /* 0x0000100402047981 */ /* 0x001ea8000c1e1b00 */
[----:B------:R-:W2:Y:S02]  /*01d0*/  LDG.E.64 R6, desc[UR4][R2.64] ;  /* 0x0000000402067981 */ /* 0x000ea4000c1e1b00 */
[----:B--2---:R-:W-:-:S07]  /*01e0*/  DADD R4, R4, R6 ;  /* 0x0000000004047229 */ /* 0x004fce0000000006 */
[----:B------:R1:W-:Y:S04]  /*01f0*/  STG.E.64 desc[UR4][R2.64], R4 ;  /* 0x0000000402007986 */ /* 0x0003e8000c101b04 */
.L_x_3:
[----:B------:R-:W-:Y:S05]  /*0200*/  BSYNC.RECONVERGENT B0 ;  /* 0x0000000000007941 */ /* 0x000fea0003800200 */
.L_x_2:
[----:B------:R-:W-:Y:S01]  /*0210*/  BAR.SYNC.DEFER_BLOCKING 0x0 ;  /* 0x0000000000007b1d */ /* 0x000fe20000010000 */
[----:B------:R-:W-:-:S05]  /*0220*/  LOP3.LUT P5, RZ, R9, 0x7, RZ, 0xc0, !PT ;  /* 0x0000000709ff7812 */ /* 0x000fca00078ac0ff */
[----:B------:R-:W-:Y:S08]  /*0230*/  BSSY.RECONVERGENT B0, `(.L_x_4) ;  /* 0x0000006000007945 */ /* 0x000ff00003800200 */
[----:B------:R-:W-:Y:S05]  /*0240*/  @P5 BRA `(.L_x_5) ;  /* 0x0000000000105947 */ /* 0x000fea0003800000 */
[----:B01----:R-:W2:Y:S04]  /*0250*/  LDG.E.64 R4, desc[UR4][R2.64+0x20] ;  /* 0x0000200402047981 */ /* 0x003ea8000c1e1b00 */
[----:B------:R-:W2:Y:S02]  /*0260*/  LDG.E.64 R6, desc[UR4][R2.64] ;  /* 0x0000000402067981 */ /* 0x000ea4000c1e1b00 */
[----:B--2---:R-:W-:-:S07]  /*0270*/  DADD R4, R4, R6 ;  /* 0x0000000004047229 */ /* 0x004fce0000000006 */
[----:B------:R2:W-:Y:S04]  /*0280*/  STG.E.64 desc[UR4][R2.64], R4 ;  /* 0x0000000402007986 */ /* 0x0005e8000c101b04 */
.L_x_5:
[----:B------:R-:W-:Y:S05]  /*0290*/  BSYNC.RECONVERGENT B0 ;  /* 0x0000000000007941 */ /* 0x000fea0003800200 */
.L_x_4:
[----:B------:R-:W-:Y:S06]  /*02a0*/  BAR.SYNC.DEFER_BLOCKING 0x0 ;  /* 0x0000000000007b1d */ /* 0x000fec0000010000 */
[----:B------:R-:W-:Y:S04]  /*02b0*/  BSSY.RECONVERGENT B0, `(.L_x_6) ;  /* 0x0000006000007945 */ /* 0x000fe80003800200 */
[----:B------:R-:W-:Y:S05]  /*02c0*/  @P4 BRA `(.L_x_7) ;  /* 0x0000000000104947 */ /* 0x000fea0003800000 */
[----:B012---:R-:W2:Y:S04]  /*02d0*/  LDG.E.64 R4, desc[UR4][R2.64+0x40] ;  /* 0x0000400402047981 */ /* 0x007ea8000c1e1b00 */
[----:B------:R-:W2:Y:S02]  /*02e0*/  LDG.E.64 R6, desc[UR4][R2.64] ;  /* 0x0000000402067981 */ /* 0x000ea4000c1e1b00 */
[----:B--2---:R-:W-:-:S07]  /*02f0*/  DADD R4, R4, R6 ;  /* 0x0000000004047229 */ /* 0x004fce0000000006 */
[----:B------:R3:W-:Y:S04]  /*0300*/  STG.E.64 desc[UR4][R2.64], R4 ;  /* 0x0000000402007986 */ /* 0x0007e8000c101b04 */
.L_x_7:
[----:B------:R-:W-:Y:S05]  /*0310*/  BSYNC.RECONVERGENT B0 ;  /* 0x0000000000007941 */ /* 0x000fea0003800200 */
.L_x_6:
[----:B------:R-:W-:Y:S06]  /*0320*/  BAR.SYNC.DEFER_BLOCKING 0x0 ;  /* 0x0000000000007b1d */ /* 0x000fec0000010000 */
[----:B------:R-:W-:Y:S04]  /*0330*/  BSSY.RECONVERGENT B0, `(.L_x_8) ;  /* 0x0000006000007945 */ /* 0x000fe80003800200 */
[----:B------:R-:W-:Y:S05]  /*0340*/  @P3 BRA `(.L_x_9) ;  /* 0x0000000000103947 */ /* 0x000fea0003800000 */
[----:B0123--:R-:W2:Y:S04]  /*0350*/  LDG.E.64 R4, desc[UR4][R2.64+0x80] ;  /* 0x0000800402047981 */ /* 0x00fea8000c1e1b00 */
[----:B------:R-:W2:Y:S02]  /*0360*/  LDG.E.64 R6, desc[UR4][R2.64] ;  /* 0x0000000402067981 */ /* 0x000ea4000c1e1b00 */
[----:B--2---:R-:W-:-:S07]  /*0370*/  DADD R4, R4, R6 ;  /* 0x0000000004047229 */ /* 0x004fce0000000006 */
[----:B------:R4:W-:Y:S04]  /*0380*/  STG.E.64 desc[UR4][R2.64], R4 ;  /* 0x0000000402007986 */ /* 0x0009e8000c101b04 */
.L_x_9:
[----:B------:R-:W-:Y:S05]  /*0390*/  BSYNC.RECONVERGENT B0 ;  /* 0x0000000000007941 */ /* 0x000fea0003800200 */
.L_x_8:
[----:B------:R-:W-:Y:S06]  /*03a0*/  BAR.SYNC.DEFER_BLOCKING 0x0 ;  /* 0x0000000000007b1d */ /* 0x000fec0000010000 */
[----:B------:R-:W-:Y:S04]  /*03b0*/  BSSY.RECONVERGENT B0, `(.L_x_10) ;  /* 0x0000006000007945 */ /* 0x000fe80003800200 */
[----:B------:R-:W-:Y:S05]  /*03c0*/  @P2 BRA `(.L_x_11) ;  /* 0x0000000000102947 */ /* 0x000fea0003800000 */
[----:B01234-:R-:W2:Y:S04]  /*03d0*/  LDG.E.64 R4, desc[UR4][R2.64+0x100] ;  /* 0x0001000402047981 */ /* 0x01fea8000c1e1b00 */
[----:B------:R-:W2:Y:S02]  /*03e0*/  LDG.E.64 R6, desc[UR4][R2.64] ;  /* 0x0000000402067981 */ /* 0x000ea4000c1e1b00 */
[----:B--2---:R-:W-:-:S07]  /*03f0*/  DADD R4, R4, R6 ;  /* 0x0000000004047229 */ /* 0x004fce0000000006 */
[----:B------:R0:W-:Y:S04]  /*0400*/  STG.E.64 desc[UR4][R2.64], R4 ;  /* 0x0000000402007986 */ /* 0x0001e8000c101b04 */
.L_x_11:
[----:B------:R-:W-:Y:S05]  /*0410*/  BSYNC.RECONVERGENT B0 ;  /* 0x0000000000007941 */ /* 0x000fea0003800200 */
.L_x_10:
[----:B------:R-:W-:Y:S06]  /*0420*/  BAR.SYNC.DEFER_BLOCKING 0x0 ;  /* 0x0000000000007b1d */ /* 0x000fec0000010000 */
[----:B------:R-:W-:Y:S04]  /*0430*/  BSSY.RECONVERGENT B0, `(.L_x_12) ;  /* 0x0000006000007945 */ /* 0x000fe80003800200 */
[----:B------:R-:W-:Y:S05]  /*0440*/  @P1 BRA `(.L_x_13) ;  /* 0x0000000000101947 */ /* 0x000fea0003800000 */
[----:B01234-:R-:W2:Y:S04]  /*0450*/  LDG.E.64 R4, desc[UR4][R2.64+0x200] ;  /* 0x0002000402047981 */ /* 0x01fea8000c1e1b00 */
[----:B------:R-:W2:Y:S02]  /*0460*/  LDG.E.64 R6, desc[UR4][R2.64] ;  /* 0x0000000402067981 */ /* 0x000ea4000c1e1b00 */
[----:B--2---:R-:W-:-:S07]  /*0470*/  DADD R4, R4, R6 ;  /* 0x0000000004047229 */ /* 0x004fce0000000006 */
[----:B------:R0:W-:Y:S04]  /*0480*/  STG.E.64 desc[UR4][R2.64], R4 ;  /* 0x0000000402007986 */ /* 0x0001e8000c101b04 */
.L_x_13:
[----:B------:R-:W-:Y:S05]  /*0490*/  BSYNC.RECONVERGENT B0 ;  /* 0x0000000000007941 */ /* 0x000fea0003800200 */
.L_x_12:
[----:B------:R-:W-:Y:S06]  /*04a0*/  BAR.SYNC.DEFER_BLOCKING 0x0 ;  /* 0x0000000000007b1d */ /* 0x000fec0000010000 */
[----:B------:R-:W-:Y:S04]  /*04b0*/  BSSY.RECONVERGENT B0, `(.L_x_14) ;  /* 0x0000006000007945 */ /* 0x000fe80003800200 */
[----:B------:R-:W-:Y:S05]  /*04c0*/  @P0 BRA `(.L_x_15) ;  /* 0x0000000000100947 */ /* 0x000fea0003800000 */
[----:B01234-:R-:W2:Y:S04]  /*04d0*/  LDG.E.64 R4, desc[UR4][R2.64+0x400] ;  /* 0x0004000402047981 */ /* 0x01fea8000c1e1b00 */
[----:B------:R-:W2:Y:S02]  /*04e0*/  LDG.E.64 R6, desc[UR4][R2.64] ;  /* 0x0000000402067981 */ /* 0x000ea4000c1e1b00 */
[----:B--2---:R-:W-:-:S07]  /*04f0*/  DADD R4, R4, R6 ;  /* 0x0000000004047229 */ /* 0x004fce0000000006 */
[----:B------:R0:W-:Y:S04]  /*0500*/  STG.E.64 desc[UR4][R2.64], R4 ;  /* 0x0000000402007986 */ /* 0x0001e8000c101b04 */
.L_x_15:
[----:B------:R-:W-:Y:S05]  /*0510*/  BSYNC.RECONVERGENT B0 ;  /* 0x0000000000007941 */ /* 0x000fea0003800200 */
.L_x_14:
[----:B------:R-:W-:Y:S06]  /*0520*/  BAR.SYNC.DEFER_BLOCKING 0x0 ;  /* 0x0000000000007b1d */ /* 0x000fec0000010000 */
[----:B------:R-:W-:Y:S05]  /*0530*/  @P6 EXIT ;  /* 0x000000000000694d */ /* 0x000fea0003800000 */
[----:B01234-:R-:W2:Y:S01]  /*0540*/  LDG.E.64 R2, desc[UR4][R2.64] ;  /* 0x0000000402027981 */ /* 0x01fea2000c1e1b00 */
[----:B------:R-:W0:Y:S02]  /*0550*/  LDC.64 R4, c[0x0][0x388] ;  /* 0x0000e200ff047b82 */ /* 0x000e240000000a00 */
[----:B0-----:R-:W-:-:S05]  /*0560*/  IMAD.WIDE.U32 R4, R0, 0x8, R4 ;  /* 0x0000000800047825 */ /* 0x001fca00078e0004 */
[----:B--2---:R-:W-:Y:S01]  /*0570*/  STG.E.64 desc[UR4][R4.64], R2 ;  /* 0x0000000204007986 */ /* 0x004fe2000c101b04 */
[----:B------:R-:W-:Y:S05]  /*0580*/  EXIT ;  /* 0x000000000000794d */ /* 0x000fea0003800000 */
.L_x_16:
[----:B------:R-:W-:-:S00]  /*0590*/  BRA `(.L_x_16) ;  /* 0xfffffffc00fc7947 */ /* 0x000fc0000383ffff */
[----:B------:R-:W-:-:S00]  /*05a0*/  NOP ;  /* 0x0000000000007918 */ /* 0x000fc00000000000 */
        /* <DEDUP_REMOVED lines=13> */
.L_x_17:


//--------------------- .nv.shared.reserved.0     --------------------------
	.section	.nv.shared.reserved.0,"aw",@nobits
	.weak		__nv_reservedSMEM_offset_0_alias
	.size		__nv_reservedSMEM_offset_0_alias, 0, 64
	.other		__nv_reservedSMEM_offset_0_alias,@"STO_CUDA_RESERVED_SHARED STV_DEFAULT"
__nv_reservedSMEM_offset_0_alias:
	.zero		0
	.zero		64


//--------------------- .nv.constant0._Z15sumVectorKernelPdS_ --------------------------
	.section	.nv.constant0._Z15sumVectorKernelPdS_,"a",@progbits
	.sectionflags	@""
	.align	4
.nv.constant0._Z15sumVectorKernelPdS_:
	.zero		912


//--------------------- SYMBOLS --------------------------

	.type		.nv.reservedSmem.offset0,@object
	.size		.nv.reservedSmem.offset0,0x4
